//
// Generated by NVIDIA NVVM Compiler
//
// Compiler Build ID: CL-36424714
// Cuda compilation tools, release 13.0, V13.0.88
// Based on NVVM 20.0.0
//

.version 9.0
.target sm_100
.address_size 64

	// .globl	_Z21gpu_convolution_tiledPKfjjjjPf
.const .align 4 .b8 mask_c[100];
// _ZZ21gpu_convolution_tiledPKfjjjjPfE1A has been demoted

.visible .entry _Z21gpu_convolution_tiledPKfjjjjPf(
	.param .u64 .ptr .align 1 _Z21gpu_convolution_tiledPKfjjjjPf_param_0,
	.param .u32 _Z21gpu_convolution_tiledPKfjjjjPf_param_1,
	.param .u32 _Z21gpu_convolution_tiledPKfjjjjPf_param_2,
	.param .u32 _Z21gpu_convolution_tiledPKfjjjjPf_param_3,
	.param .u32 _Z21gpu_convolution_tiledPKfjjjjPf_param_4,
	.param .u64 .ptr .align 1 _Z21gpu_convolution_tiledPKfjjjjPf_param_5
)
{
	.reg .pred 	%p<21>;
	.reg .b32 	%r<83>;
	.reg .b32 	%f<66>;
	.reg .b64 	%rd<33>;
	// demoted variable
	.shared .align 4 .b8 _ZZ21gpu_convolution_tiledPKfjjjjPfE1A[4096];
	ld.param.u64 	%rd5, [_Z21gpu_convolution_tiledPKfjjjjPf_param_0];
	ld.param.u32 	%r36, [_Z21gpu_convolution_tiledPKfjjjjPf_param_1];
	ld.param.u32 	%r34, [_Z21gpu_convolution_tiledPKfjjjjPf_param_2];
	ld.param.u32 	%r37, [_Z21gpu_convolution_tiledPKfjjjjPf_param_3];
	ld.param.u32 	%r35, [_Z21gpu_convolution_tiledPKfjjjjPf_param_4];
	ld.param.u64 	%rd6, [_Z21gpu_convolution_tiledPKfjjjjPf_param_5];
	shr.u32 	%r1, %r37, 1;
	shr.u32 	%r2, %r35, 1;
	mov.u32 	%r38, %ctaid.y;
	mov.u32 	%r39, %ntid.y;
	mov.u32 	%r3, %tid.y;
	mov.u32 	%r40, %ctaid.x;
	mov.u32 	%r41, %ntid.x;
	mov.u32 	%r4, %tid.x;
	and.b32  	%r42, %r37, -2;
	sub.s32 	%r43, %r39, %r42;
	sub.s32 	%r76, %r3, %r1;
	mad.lo.s32 	%r6, %r43, %r38, %r76;
	and.b32  	%r7, %r35, -2;
	sub.s32 	%r44, %r41, %r7;
	sub.s32 	%r8, %r4, %r2;
	mad.lo.s32 	%r9, %r44, %r40, %r8;
	setp.lt.u32 	%p2, %r6, %r36;
	or.b32  	%r45, %r9, %r6;
	setp.gt.s32 	%p3, %r45, -1;
	setp.lt.u32 	%p4, %r9, %r34;
	and.pred  	%p5, %p2, %p4;
	and.pred  	%p1, %p5, %p3;
	mov.f32 	%f58, 0f00000000;
	not.pred 	%p6, %p1;
	@%p6 bra 	$L__BB0_2;
	cvta.to.global.u64 	%rd7, %rd5;
	mad.lo.s32 	%r46, %r6, %r34, %r9;
	mul.wide.u32 	%rd8, %r46, 4;
	add.s64 	%rd9, %rd7, %rd8;
	ld.global.f32 	%f58, [%rd9];
$L__BB0_2:
	shl.b32 	%r47, %r3, 7;
	mov.u32 	%r48, _ZZ21gpu_convolution_tiledPKfjjjjPfE1A;
	add.s32 	%r49, %r48, %r47;
	shl.b32 	%r50, %r4, 2;
	add.s32 	%r51, %r49, %r50;
	st.shared.f32 	[%r51], %f58;
	bar.sync 	0;
	setp.lt.u32 	%p7, %r3, %r1;
	or.pred  	%p9, %p7, %p6;
	@%p9 bra 	$L__BB0_18;
	add.s32 	%r10, %r1, %r3;
	setp.gt.u32 	%p10, %r10, 31;
	setp.lt.u32 	%p11, %r4, %r2;
	or.pred  	%p12, %p10, %p11;
	@%p12 bra 	$L__BB0_18;
	add.s32 	%r11, %r2, %r4;
	setp.gt.u32 	%p13, %r11, 31;
	@%p13 bra 	$L__BB0_18;
	setp.gt.u32 	%p14, %r76, %r10;
	mov.f32 	%f61, 0f00000000;
	@%p14 bra 	$L__BB0_17;
	sub.s32 	%r12, %r1, %r3;
	sub.s32 	%r13, %r2, %r4;
	add.s32 	%r52, %r7, 1;
	and.b32  	%r14, %r35, 6;
	and.b32  	%r15, %r35, 2;
	and.b32  	%r53, %r52, -8;
	neg.s32 	%r16, %r53;
	shl.b32 	%r55, %r2, 2;
	sub.s32 	%r56, %r50, %r55;
	add.s32 	%r58, %r56, %r48;
	add.s32 	%r17, %r58, 16;
	mov.f32 	%f61, 0f00000000;
	mov.u64 	%rd14, mask_c;
$L__BB0_7:
	setp.gt.u32 	%p15, %r8, %r11;
	@%p15 bra 	$L__BB0_16;
	setp.lt.u32 	%p16, %r7, 7;
	add.s32 	%r19, %r12, %r76;
	mov.u32 	%r80, %r8;
	@%p16 bra 	$L__BB0_11;
	mul.wide.u32 	%rd10, %r19, 20;
	add.s64 	%rd12, %rd14, %rd10;
	add.s64 	%rd32, %rd12, 16;
	shl.b32 	%r59, %r76, 7;
	add.s32 	%r77, %r17, %r59;
	mov.u32 	%r78, %r16;
	mov.u32 	%r80, %r8;
$L__BB0_10:
	.pragma "nounroll";
	ld.shared.f32 	%f17, [%r77+-16];
	ld.const.f32 	%f18, [%rd32+-16];
	fma.rn.f32 	%f19, %f17, %f18, %f61;
	ld.shared.f32 	%f20, [%r77+-12];
	ld.const.f32 	%f21, [%rd32+-12];
	fma.rn.f32 	%f22, %f20, %f21, %f19;
	ld.shared.f32 	%f23, [%r77+-8];
	ld.const.f32 	%f24, [%rd32+-8];
	fma.rn.f32 	%f25, %f23, %f24, %f22;
	ld.shared.f32 	%f26, [%r77+-4];
	ld.const.f32 	%f27, [%rd32+-4];
	fma.rn.f32 	%f28, %f26, %f27, %f25;
	ld.shared.f32 	%f29, [%r77];
	ld.const.f32 	%f30, [%rd32];
	fma.rn.f32 	%f31, %f29, %f30, %f28;
	ld.shared.f32 	%f32, [%r77+4];
	ld.const.f32 	%f33, [%rd32+4];
	fma.rn.f32 	%f34, %f32, %f33, %f31;
	ld.shared.f32 	%f35, [%r77+8];
	ld.const.f32 	%f36, [%rd32+8];
	fma.rn.f32 	%f37, %f35, %f36, %f34;
	ld.shared.f32 	%f38, [%r77+12];
	ld.const.f32 	%f39, [%rd32+12];
	fma.rn.f32 	%f61, %f38, %f39, %f37;
	add.s32 	%r80, %r80, 8;
	add.s32 	%r78, %r78, 8;
	add.s64 	%rd32, %rd32, 32;
	add.s32 	%r77, %r77, 32;
	setp.ne.s32 	%p17, %r78, 0;
	@%p17 bra 	$L__BB0_10;
$L__BB0_11:
	shl.b32 	%r60, %r76, 7;
	add.s32 	%r28, %r48, %r60;
	mul.wide.u32 	%rd13, %r19, 20;
	add.s64 	%rd4, %rd14, %rd13;
	setp.lt.u32 	%p18, %r14, 3;
	@%p18 bra 	$L__BB0_13;
	shl.b32 	%r62, %r80, 2;
	add.s32 	%r63, %r28, %r62;
	ld.shared.f32 	%f40, [%r63];
	add.s32 	%r64, %r13, %r80;
	mul.wide.u32 	%rd15, %r64, 4;
	add.s64 	%rd16, %rd4, %rd15;
	ld.const.f32 	%f41, [%rd16];
	fma.rn.f32 	%f42, %f40, %f41, %f61;
	ld.shared.f32 	%f43, [%r63+4];
	add.s32 	%r65, %r64, 1;
	mul.wide.u32 	%rd17, %r65, 4;
	add.s64 	%rd18, %rd4, %rd17;
	ld.const.f32 	%f44, [%rd18];
	fma.rn.f32 	%f45, %f43, %f44, %f42;
	ld.shared.f32 	%f46, [%r63+8];
	add.s32 	%r66, %r64, 2;
	mul.wide.u32 	%rd19, %r66, 4;
	add.s64 	%rd20, %rd4, %rd19;
	ld.const.f32 	%f47, [%rd20];
	fma.rn.f32 	%f48, %f46, %f47, %f45;
	ld.shared.f32 	%f49, [%r63+12];
	add.s32 	%r67, %r64, 3;
	mul.wide.u32 	%rd21, %r67, 4;
	add.s64 	%rd22, %rd4, %rd21;
	ld.const.f32 	%f50, [%rd22];
	fma.rn.f32 	%f61, %f49, %f50, %f48;
	add.s32 	%r80, %r80, 4;
$L__BB0_13:
	setp.eq.s32 	%p19, %r15, 0;
	@%p19 bra 	$L__BB0_15;
	shl.b32 	%r68, %r80, 2;
	add.s32 	%r69, %r28, %r68;
	ld.shared.f32 	%f51, [%r69];
	add.s32 	%r70, %r13, %r80;
	mul.wide.u32 	%rd23, %r70, 4;
	add.s64 	%rd24, %rd4, %rd23;
	ld.const.f32 	%f52, [%rd24];
	fma.rn.f32 	%f53, %f51, %f52, %f61;
	ld.shared.f32 	%f54, [%r69+4];
	add.s32 	%r71, %r70, 1;
	mul.wide.u32 	%rd25, %r71, 4;
	add.s64 	%rd26, %rd4, %rd25;
	ld.const.f32 	%f55, [%rd26];
	fma.rn.f32 	%f61, %f54, %f55, %f53;
	add.s32 	%r80, %r80, 2;
$L__BB0_15:
	shl.b32 	%r72, %r80, 2;
	add.s32 	%r73, %r28, %r72;
	ld.shared.f32 	%f56, [%r73];
	add.s32 	%r74, %r13, %r80;
	mul.wide.u32 	%rd27, %r74, 4;
	add.s64 	%rd28, %rd4, %rd27;
	ld.const.f32 	%f57, [%rd28];
	fma.rn.f32 	%f61, %f56, %f57, %f61;
$L__BB0_16:
	add.s32 	%r33, %r76, 1;
	setp.ne.s32 	%p20, %r76, %r10;
	mov.u32 	%r76, %r33;
	@%p20 bra 	$L__BB0_7;
$L__BB0_17:
	mad.lo.s32 	%r75, %r6, %r34, %r9;
	cvta.to.global.u64 	%rd29, %rd6;
	mul.wide.u32 	%rd30, %r75, 4;
	add.s64 	%rd31, %rd29, %rd30;
	st.global.f32 	[%rd31], %f61;
$L__BB0_18:
	bar.sync 	0;
	ret;

}


// ===== COMPILED SASS (sm_100) =====

	.target	sm_100

	.elftype	@"ET_EXEC"


//--------------------- .note.nv.tkinfo           --------------------------
	.section	.note.nv.tkinfo,"",@"SHT_NOTE"
	.sectionflags	@"SHF_NOTE_NV_TKINFO"
	.tkinfo
        /*0018*/ 	.word	0x00000002
        /*0030*/ 	.string	""
        /*0030*/ 	.string	"ptxas"
        /*0030*/ 	.string	"Cuda compilation tools, release 13.0, V13.0.88"
        /*0030*/ 	.string	"Build cuda_13.0.r13.0/compiler.36424714_0"
        /*0030*/ 	.string	"-arch sm_100 -m 64 "



//--------------------- .note.nv.cuinfo           --------------------------
	.section	.note.nv.cuinfo,"",@"SHT_NOTE"
	.sectionflags	@"SHF_NOTE_NV_CUINFO"
        /*0018*/ 	.short	0x0002
        /*001a*/ 	.short	0x0064
        /*001c*/ 	.short	0x0082
	.zero		2


//--------------------- .nv.info                  --------------------------
	.section	.nv.info,"",@"SHT_CUDA_INFO"
	.align	4


	//----- nvinfo : EIATTR_REGCOUNT
	.align		4
        /*0000*/ 	.byte	0x04, 0x2f
        /*0002*/ 	.short	(.L_2 - .L_1)
	.align		4
.L_1:
        /*0004*/ 	.word	index@(_Z21gpu_convolution_tiledPKfjjjjPf)
        /*0008*/ 	.word	0x0000001d


	//----- nvinfo : EIATTR_FRAME_SIZE
	.align		4
.L_2:
        /*000c*/ 	.byte	0x04, 0x11
        /*000e*/ 	.short	(.L_4 - .L_3)
	.align		4
.L_3:
        /*0010*/ 	.word	index@(_Z21gpu_convolution_tiledPKfjjjjPf)
        /*0014*/ 	.word	0x00000000


	//----- nvinfo : EIATTR_MIN_STACK_SIZE
	.align		4
.L_4:
        /*0018*/ 	.byte	0x04, 0x12
        /*001a*/ 	.short	(.L_6 - .L_5)
	.align		4
.L_5:
        /*001c*/ 	.word	index@(_Z21gpu_convolution_tiledPKfjjjjPf)
        /*0020*/ 	.word	0x00000000
.L_6:


//--------------------- .nv.compat                --------------------------
	.section	.nv.compat,"",@"SHT_CUDA_COMPAT_INFO"
	.align	4
        /*0000*/ 	.byte	0x02, 0x09, 0x00, 0x00, 0x02, 0x02, 0x01, 0x00, 0x02, 0x05, 0x05, 0x00, 0x03, 0x07, 0x01, 0x01
        /*0010*/ 	.byte	0x02, 0x03, 0x00, 0x00, 0x02, 0x06, 0x01, 0x00, 0x04, 0x0b, 0x08, 0x00, 0x09, 0x00, 0x00, 0x00
        /*0020*/ 	.byte	0x00, 0x00, 0x00, 0x00


//--------------------- .nv.info._Z21gpu_convolution_tiledPKfjjjjPf --------------------------
	.section	.nv.info._Z21gpu_convolution_tiledPKfjjjjPf,"",@"SHT_CUDA_INFO"
	.sectionflags	@""
	.align	4


	//----- nvinfo : EIATTR_CUDA_API_VERSION
	.align		4
        /*0000*/ 	.byte	0x04, 0x37
        /*0002*/ 	.short	(.L_8 - .L_7)
.L_7:
        /*0004*/ 	.word	0x00000082


	//----- nvinfo : EIATTR_KPARAM_INFO
	.align		4
.L_8:
        /*0008*/ 	.byte	0x04, 0x17
        /*000a*/ 	.short	(.L_10 - .L_9)
.L_9:
        /*000c*/ 	.word	0x00000000
        /*0010*/ 	.short	0x0005
        /*0012*/ 	.short	0x0018
        /*0014*/ 	.byte	0x00, 0xf5, 0x21, 0x00


	//----- nvinfo : EIATTR_KPARAM_INFO
	.align		4
.L_10:
        /*0018*/ 	.byte	0x04, 0x17
        /*001a*/ 	.short	(.L_12 - .L_11)
.L_11:
        /*001c*/ 	.word	0x00000000
        /*0020*/ 	.short	0x0004
        /*0022*/ 	.short	0x0014
        /*0024*/ 	.byte	0x00, 0xf0, 0x11, 0x00


	//----- nvinfo : EIATTR_KPARAM_INFO
	.align		4
.L_12:
        /*0028*/ 	.byte	0x04, 0x17
        /*002a*/ 	.short	(.L_14 - .L_13)
.L_13:
        /*002c*/ 	.word	0x00000000
        /*0030*/ 	.short	0x0003
        /*0032*/ 	.short	0x0010
        /*0034*/ 	.byte	0x00, 0xf0, 0x11, 0x00


	//----- nvinfo : EIATTR_KPARAM_INFO
	.align		4
.L_14:
        /*0038*/ 	.byte	0x04, 0x17
        /*003a*/ 	.short	(.L_16 - .L_15)
.L_15:
        /*003c*/ 	.word	0x00000000
        /*0040*/ 	.short	0x0002
        /*0042*/ 	.short	0x000c
        /*0044*/ 	.byte	0x00, 0xf0, 0x11, 0x00


	//----- nvinfo : EIATTR_KPARAM_INFO
	.align		4
.L_16:
        /*0048*/ 	.byte	0x04, 0x17
        /*004a*/ 	.short	(.L_18 - .L_17)
.L_17:
        /*004c*/ 	.word	0x00000000
        /*0050*/ 	.short	0x0001
        /*0052*/ 	.short	0x0008
        /*0054*/ 	.byte	0x00, 0xf0, 0x11, 0x00


	//----- nvinfo : EIATTR_KPARAM_INFO
	.align		4
.L_18:
        /*0058*/ 	.byte	0x04, 0x17
        /*005a*/ 	.short	(.L_20 - .L_19)
.L_19:
        /*005c*/ 	.word	0x00000000
        /*0060*/ 	.short	0x0000
        /*0062*/ 	.short	0x0000
        /*0064*/ 	.byte	0x00, 0xf5, 0x21, 0x00


	//----- nvinfo : EIATTR_SPARSE_MMA_MASK
	.align		4
.L_20:
        /*0068*/ 	.byte	0x03, 0x50
        /*006a*/ 	.short	0x0000


	//----- nvinfo : EIATTR_MAXREG_COUNT
	.align		4
        /*006c*/ 	.byte	0x03, 0x1b
        /*006e*/ 	.short	0x00ff


	//----- nvinfo : EIATTR_NUM_BARRIERS
	.align		4
        /*0070*/ 	.byte	0x02, 0x4c
        /*0072*/ 	.byte	0x01
	.zero		1


	//----- nvinfo : EIATTR_MERCURY_ISA_VERSION
	.align		4
        /*0074*/ 	.byte	0x03, 0x5f
        /*0076*/ 	.short	0x0101


	//----- nvinfo : EIATTR_VRC_CTA_INIT_COUNT
	.align		4
        /*0078*/ 	.byte	0x02, 0x4a
	.zero		1
	.zero		1


	//----- nvinfo : EIATTR_EXIT_INSTR_OFFSETS
	.align		4
        /*007c*/ 	.byte	0x04, 0x1c
        /*007e*/ 	.short	(.L_22 - .L_21)


	//   ....[0]....
.L_21:
        /*0080*/ 	.word	0x00000a20


	//----- nvinfo : EIATTR_CRS_STACK_SIZE
	.align		4
.L_22:
        /*0084*/ 	.byte	0x04, 0x1e
        /*0086*/ 	.short	(.L_24 - .L_23)
.L_23:
        /*0088*/ 	.word	0x00000000


	//----- nvinfo : EIATTR_CBANK_PARAM_SIZE
	.align		4
.L_24:
        /*008c*/ 	.byte	0x03, 0x19
        /*008e*/ 	.short	0x0020


	//----- nvinfo : EIATTR_PARAM_CBANK
	.align		4
        /*0090*/ 	.byte	0x04, 0x0a
        /*0092*/ 	.short	(.L_26 - .L_25)
	.align		4
.L_25:
        /*0094*/ 	.word	index@(.nv.constant0._Z21gpu_convolution_tiledPKfjjjjPf)
        /*0098*/ 	.short	0x0380
        /*009a*/ 	.short	0x0020


	//----- nvinfo : EIATTR_SW_WAR
	.align		4
.L_26:
        /*009c*/ 	.byte	0x04, 0x36
        /*009e*/ 	.short	(.L_28 - .L_27)
.L_27:
        /*00a0*/ 	.word	0x00000008
.L_28:


//--------------------- .nv.callgraph             --------------------------
	.section	.nv.callgraph,"",@"SHT_CUDA_CALLGRAPH"
	.align	4
	.sectionentsize	8
	.align		4
        /*0000*/ 	.word	0x00000000
	.align		4
        /*0004*/ 	.word	0xffffffff
	.align		4
        /*0008*/ 	.word	0x00000000
	.align		4
        /*000c*/ 	.word	0xfffffffe
	.align		4
        /*0010*/ 	.word	0x00000000
	.align		4
        /*0014*/ 	.word	0xfffffffd
	.align		4
        /*0018*/ 	.word	0x00000000
	.align		4
        /*001c*/ 	.word	0xfffffffc


//--------------------- .nv.constant3             --------------------------
	.section	.nv.constant3,"a",@progbits
	.align	4
.nv.constant3:
	.type		mask_c,@object
	.size		mask_c,(.L_0 - mask_c)
mask_c:
	.zero		100
.L_0:


//--------------------- .text._Z21gpu_convolution_tiledPKfjjjjPf --------------------------
	.section	.text._Z21gpu_convolution_tiledPKfjjjjPf,"ax",@progbits
	.align	128
        .global         _Z21gpu_convolution_tiledPKfjjjjPf
        .type           _Z21gpu_convolution_tiledPKfjjjjPf,@function
        .size           _Z21gpu_convolution_tiledPKfjjjjPf,(.L_x_12 - _Z21gpu_convolution_tiledPKfjjjjPf)
        .other          _Z21gpu_convolution_tiledPKfjjjjPf,@"STO_CUDA_ENTRY STV_DEFAULT"
_Z21gpu_convolution_tiledPKfjjjjPf:
.text._Z21gpu_convolution_tiledPKfjjjjPf:
[----:B------:R-:W-:Y:S01]  /*0000*/  LDC R1, c[0x0][0x37c] ;  /* 0x0000df00ff017b82 */ /* 0x000fe20000000800 */
[----:B------:R-:W0:Y:S07]  /*0010*/  S2R R10, SR_TID.X ;  /* 0x00000000000a7919 */ /* 0x000e2e0000002100 */
[----:B------:R-:W1:Y:S01]  /*0020*/  LDC.64 R8, c[0x0][0x390] ;  /* 0x0000e400ff087b82 */ /* 0x000e620000000a00 */
[----:B------:R-:W2:Y:S01]  /*0030*/  LDCU UR5, c[0x0][0x364] ;  /* 0x00006c80ff0577ac */ /* 0x000ea20008000800 */
[----:B------:R-:W3:Y:S01]  /*0040*/  S2R R13, SR_TID.Y ;  /* 0x00000000000d7919 */ /* 0x000ee20000002200 */
[----:B------:R-:W4:Y:S05]  /*0050*/  LDCU UR7, c[0x0][0x360] ;  /* 0x00006c00ff0777ac */ /* 0x000f2a0008000800 */
[----:B------:R-:W5:Y:S01]  /*0060*/  S2UR UR6, SR_CTAID.X ;  /* 0x00000000000679c3 */ /* 0x000f620000002500 */
[----:B------:R-:W5:Y:S07]  /*0070*/  LDCU.64 UR8, c[0x0][0x388] ;  /* 0x00007100ff0877ac */ /* 0x000f6e0008000a00 */
[----:B------:R-:W5:Y:S01]  /*0080*/  S2UR UR4, SR_CTAID.Y ;  /* 0x00000000000479c3 */ /* 0x000f620000002600 */
[----:B-1----:R-:W-:-:S02]  /*0090*/  LOP3.LUT R22, R9, 0xfffffffe, RZ, 0xc0, !PT ;  /* 0xfffffffe09167812 */ /* 0x002fc400078ec0ff */
[----:B------:R-:W-:Y:S02]  /*00a0*/  SHF.R.U32.HI R11, RZ, 0x1, R9 ;  /* 0x00000001ff0b7819 */ /* 0x000fe40000011609 */
[----:B------:R-:W-:Y:S02]  /*00b0*/  SHF.R.U32.HI R12, RZ, 0x1, R8 ;  /* 0x00000001ff0c7819 */ /* 0x000fe40000011608 */
[----:B------:R-:W-:Y:S01]  /*00c0*/  LOP3.LUT R8, R8, 0xfffffffe, RZ, 0xc0, !PT ;  /* 0xfffffffe08087812 */ /* 0x000fe200078ec0ff */
[----:B0-----:R-:W-:Y:S01]  /*00d0*/  IMAD.IADD R0, R10, 0x1, -R11 ;  /* 0x000000010a007824 */ /* 0x001fe200078e0a0b */
[----:B----4-:R-:W-:Y:S02]  /*00e0*/  IADD3 R5, PT, PT, -R22, UR7, RZ ;  /* 0x0000000716057c10 */ /* 0x010fe4000fffe1ff */
[----:B--2---:R-:W-:Y:S01]  /*00f0*/  IADD3 R3, PT, PT, -R8, UR5, RZ ;  /* 0x0000000508037c10 */ /* 0x004fe2000fffe1ff */
[----:B---3--:R-:W-:Y:S02]  /*0100*/  IMAD.IADD R8, R13, 0x1, -R12 ;  /* 0x000000010d087824 */ /* 0x008fe400078e0a0c */
[----:B-----5:R-:W-:-:S02]  /*0110*/  IMAD R2, R5, UR6, R0 ;  /* 0x0000000605027c24 */ /* 0x020fc4000f8e0200 */
[----:B------:R-:W-:Y:S02]  /*0120*/  HFMA2 R5, -RZ, RZ, 0, 0 ;  /* 0x00000000ff057431 */ /* 0x000fe400000001ff */
[----:B------:R-:W-:Y:S01]  /*0130*/  IMAD R3, R3, UR4, R8 ;  /* 0x0000000403037c24 */ /* 0x000fe2000f8e0208 */
[----:B------:R-:W0:Y:S01]  /*0140*/  LDCU.64 UR4, c[0x0][0x358] ;  /* 0x00006b00ff0477ac */ /* 0x000e220008000a00 */
[----:B------:R-:W-:-:S03]  /*0150*/  ISETP.GE.U32.AND P0, PT, R2, UR9, PT ;  /* 0x0000000902007c0c */ /* 0x000fc6000bf06070 */
[----:B------:R-:W-:Y:S02]  /*0160*/  LOP3.LUT R4, R2, R3, RZ, 0xfc, !PT ;  /* 0x0000000302047212 */ /* 0x000fe400078efcff */
[----:B------:R-:W-:-:S04]  /*0170*/  ISETP.LT.U32.AND P0, PT, R3, UR8, !P0 ;  /* 0x0000000803007c0c */ /* 0x000fc8000c701070 */
[----:B------:R-:W-:-:S13]  /*0180*/  ISETP.GT.AND P0, PT, R4, -0x1, P0 ;  /* 0xffffffff0400780c */ /* 0x000fda0000704270 */
[----:B------:R-:W1:Y:S01]  /*0190*/  @P0 LDC.64 R6, c[0x0][0x380] ;  /* 0x0000e000ff060b82 */ /* 0x000e620000000a00 */
[----:B------:R-:W-:-:S04]  /*01a0*/  @P0 IMAD R15, R3, UR9, R2 ;  /* 0x00000009030f0c24 */ /* 0x000fc8000f8e0202 */
[----:B-1----:R-:W-:-:S05]  /*01b0*/  @P0 IMAD.WIDE.U32 R6, R15, 0x4, R6 ;  /* 0x000000040f060825 */ /* 0x002fca00078e0006 */
[----:B0-----:R-:W2:Y:S01]  /*01c0*/  @P0 LDG.E R5, desc[UR4][R6.64] ;  /* 0x0000000406050981 */ /* 0x001ea2000c1e1900 */
[----:B------:R-:W-:Y:S01]  /*01d0*/  MOV R4, 0x400 ;  /* 0x0000040000047802 */ /* 0x000fe20000000f00 */
[----:B------:R-:W-:Y:S01]  /*01e0*/  BSSY.RECONVERGENT B0, `(.L_x_0) ;  /* 0x0000082000007945 */ /* 0x000fe20003800200 */
[----:B------:R-:W-:Y:S01]  /*01f0*/  ISETP.LT.U32.OR P0, PT, R13, R12, !P0 ;  /* 0x0000000c0d00720c */ /* 0x000fe20004701470 */
[----:B------:R-:W0:Y:S02]  /*0200*/  S2R R15, SR_CgaCtaId ;  /* 0x00000000000f7919 */ /* 0x000e240000008800 */
[----:B0-----:R-:W-:Y:S01]  /*0210*/  LEA R4, R15, R4, 0x18 ;  /* 0x000000040f047211 */ /* 0x001fe200078ec0ff */
[----:B------:R-:W-:-:S03]  /*0220*/  IMAD.SHL.U32 R15, R10, 0x4, RZ ;  /* 0x000000040a0f7824 */ /* 0x000fc600078e00ff */
[----:B------:R-:W-:-:S05]  /*0230*/  LEA R14, R13, R4, 0x7 ;  /* 0x000000040d0e7211 */ /* 0x000fca00078e38ff */
[----:B------:R-:W-:-:S05]  /*0240*/  IMAD.IADD R14, R14, 0x1, R15 ;  /* 0x000000010e0e7824 */ /* 0x000fca00078e020f */
[----:B--2---:R0:W-:Y:S01]  /*0250*/  STS [R14], R5 ;  /* 0x000000050e007388 */ /* 0x0041e20000000800 */
[----:B------:R-:W-:Y:S06]  /*0260*/  BAR.SYNC.DEFER_BLOCKING 0x0 ;  /* 0x0000000000007b1d */ /* 0x000fec0000010000 */
[----:B------:R-:W-:Y:S05]  /*0270*/  @P0 BRA `(.L_x_1) ;  /* 0x0000000400e00947 */ /* 0x000fea0003800000 */
[----:B------:R-:W-:Y:S02]  /*0280*/  ISETP.GE.U32.AND P0, PT, R10, R11, PT ;  /* 0x0000000b0a00720c */ /* 0x000fe40003f06070 */
[----:B0-----:R-:W-:-:S04]  /*0290*/  IADD3 R5, PT, PT, R12, R13, RZ ;  /* 0x0000000d0c057210 */ /* 0x001fc80007ffe0ff */
[----:B------:R-:W-:-:S13]  /*02a0*/  ISETP.GT.U32.OR P0, PT, R5, 0x1f, !P0 ;  /* 0x0000001f0500780c */ /* 0x000fda0004704470 */
[----:B------:R-:W-:Y:S05]  /*02b0*/  @P0 BRA `(.L_x_1) ;  /* 0x0000000400d00947 */ /* 0x000fea0003800000 */
[----:B------:R-:W-:-:S05]  /*02c0*/  IMAD.IADD R7, R11, 0x1, R10 ;  /* 0x000000010b077824 */ /* 0x000fca00078e020a */
[----:B------:R-:W-:-:S13]  /*02d0*/  ISETP.GT.U32.AND P0, PT, R7, 0x1f, PT ;  /* 0x0000001f0700780c */ /* 0x000fda0003f04070 */
[----:B------:R-:W-:Y:S05]  /*02e0*/  @P0 BRA `(.L_x_1) ;  /* 0x0000000400c40947 */ /* 0x000fea0003800000 */
[----:B------:R-:W-:Y:S01]  /*02f0*/  MOV R6, R8 ;  /* 0x0000000800067202 */ /* 0x000fe20000000f00 */
[----:B------:R-:W-:Y:S01]  /*0300*/  BSSY.RECONVERGENT B1, `(.L_x_2) ;  /* 0x000006a000017945 */ /* 0x000fe20003800200 */
[----:B------:R-:W-:Y:S02]  /*0310*/  IMAD.MOV.U32 R14, RZ, RZ, RZ ;  /* 0x000000ffff0e7224 */ /* 0x000fe400078e00ff */
[----:B------:R-:W-:-:S13]  /*0320*/  ISETP.GT.U32.AND P0, PT, R6, R5, PT ;  /* 0x000000050600720c */ /* 0x000fda0003f04070 */
[----:B------:R-:W-:Y:S05]  /*0330*/  @P0 BRA `(.L_x_3) ;  /* 0x0000000400980947 */ /* 0x000fea0003800000 */
[----:B------:R-:W-:Y:S01]  /*0340*/  LOP3.LUT R9, R9, 0x6, RZ, 0xc0, !PT ;  /* 0x0000000609097812 */ /* 0x000fe200078ec0ff */
[----:B------:R-:W-:Y:S01]  /*0350*/  IMAD R15, R11, -0x4, R15 ;  /* 0xfffffffc0b0f7824 */ /* 0x000fe200078e020f */
[----:B------:R-:W-:Y:S01]  /*0360*/  IADD3 R8, PT, PT, R22, 0x1, RZ ;  /* 0x0000000116087810 */ /* 0x000fe20007ffe0ff */
[----:B------:R-:W-:Y:S01]  /*0370*/  IMAD.MOV.U32 R14, RZ, RZ, RZ ;  /* 0x000000ffff0e7224 */ /* 0x000fe200078e00ff */
[----:B------:R-:W-:Y:S01]  /*0380*/  ISETP.GE.U32.AND P0, PT, R9, 0x3, PT ;  /* 0x000000030900780c */ /* 0x000fe20003f06070 */
[----:B------:R-:W-:Y:S01]  /*0390*/  IMAD.IADD R9, R12, 0x1, -R13 ;  /* 0x000000010c097824 */ /* 0x000fe200078e0a0d */
[----:B------:R-:W-:Y:S02]  /*03a0*/  LOP3.LUT R12, R8, 0xfffffff8, RZ, 0xc0, !PT ;  /* 0xfffffff8080c7812 */ /* 0x000fe400078ec0ff */
[----:B------:R-:W-:Y:S02]  /*03b0*/  IADD3 R8, PT, PT, R11, -R10, RZ ;  /* 0x8000000a0b087210 */ /* 0x000fe40007ffe0ff */
[----:B------:R-:W-:-:S02]  /*03c0*/  IADD3 R11, PT, PT, R15, 0x10, R4 ;  /* 0x000000100f0b7810 */ /* 0x000fc40007ffe004 */
[----:B------:R-:W-:-:S07]  /*03d0*/  IADD3 R10, PT, PT, -R12, RZ, RZ ;  /* 0x000000ff0c0a7210 */ /* 0x000fce0007ffe1ff */
.L_x_10:
[----:B------:R-:W-:Y:S01]  /*03e0*/  ISETP.GT.U32.AND P1, PT, R0, R7, PT ;  /* 0x000000070000720c */ /* 0x000fe20003f24070 */
[----:B------:R-:W-:-:S12]  /*03f0*/  BSSY.RECONVERGENT B2, `(.L_x_4) ;  /* 0x0000057000027945 */ /* 0x000fd80003800200 */
[----:B------:R-:W-:Y:S05]  /*0400*/  @P1 BRA `(.L_x_5) ;  /* 0x0000000400541947 */ /* 0x000fea0003800000 */
[----:B------:R-:W0:Y:S01]  /*0410*/  LDCU UR6, c[0x0][0x394] ;  /* 0x00007280ff0677ac */ /* 0x000e220008000800 */
[----:B------:R-:W-:Y:S01]  /*0420*/  ISETP.GE.U32.AND P1, PT, R22, 0x7, PT ;  /* 0x000000071600780c */ /* 0x000fe20003f26070 */
[----:B------:R-:W-:Y:S01]  /*0430*/  IMAD.IADD R16, R9, 0x1, R6 ;  /* 0x0000000109107824 */ /* 0x000fe200078e0206 */
[----:B------:R-:W-:Y:S01]  /*0440*/  LEA R12, R6, R4, 0x7 ;  /* 0x00000004060c7211 */ /* 0x000fe200078e38ff */
[----:B------:R-:W-:Y:S01]  /*0450*/  IMAD.MOV.U32 R13, RZ, RZ, R0 ;  /* 0x000000ffff0d7224 */ /* 0x000fe200078e0000 */
[----:B0-----:R-:W-:-:S09]  /*0460*/  ULOP3.LUT UP0, URZ, UR6, 0x2, URZ, 0xc0, !UPT ;  /* 0x0000000206ff7892 */ /* 0x001fd2000f80c0ff */
[----:B------:R-:W-:Y:S05]  /*0470*/  @!P1 BRA `(.L_x_6) ;  /* 0x00000000008c9947 */ /* 0x000fea0003800000 */
[----:B------:R-:W-:Y:S02]  /*0480*/  HFMA2 R17, -RZ, RZ, 0, 9.5367431640625e-07 ;  /* 0x00000010ff117431 */ /* 0x000fe400000001ff */
[----:B------:R-:W-:Y:S01]  /*0490*/  IMAD R15, R6, 0x80, R11 ;  /* 0x00000080060f7824 */ /* 0x000fe200078e020b */
[----:B------:R-:W-:Y:S01]  /*04a0*/  MOV R18, R10 ;  /* 0x0000000a00127202 */ /* 0x000fe20000000f00 */
[----:B------:R-:W-:Y:S02]  /*04b0*/  IMAD.MOV.U32 R13, RZ, RZ, R0 ;  /* 0x000000ffff0d7224 */ /* 0x000fe400078e0000 */
[----:B------:R-:W-:-:S07]  /*04c0*/  IMAD R17, R16, 0x14, R17 ;  /* 0x0000001410117824 */ /* 0x000fce00078e0211 */
.L_x_7:
[----:B------:R-:W0:Y:S01]  /*04d0*/  LDC R24, c[0x3][R17+-0x10] ;  /* 0x00fffc0011187b82 */ /* 0x000e220000000800 */
[----:B------:R-:W0:Y:S01]  /*04e0*/  LDS R23, [R15+-0x10] ;  /* 0xfffff0000f177984 */ /* 0x000e220000000800 */
[----:B------:R-:W-:Y:S01]  /*04f0*/  IADD3 R18, PT, PT, R18, 0x8, RZ ;  /* 0x0000000812127810 */ /* 0x000fe20007ffe0ff */
[----:B------:R-:W-:Y:S02]  /*0500*/  VIADD R13, R13, 0x8 ;  /* 0x000000080d0d7836 */ /* 0x000fe40000000000 */
[----:B------:R-:W1:Y:S01]  /*0510*/  LDS R26, [R15+-0xc] ;  /* 0xfffff4000f1a7984 */ /* 0x000e620000000800 */
[----:B------:R-:W-:Y:S02]  /*0520*/  ISETP.NE.AND P1, PT, R18, RZ, PT ;  /* 0x000000ff1200720c */ /* 0x000fe40003f25270 */
[----:B------:R-:W1:Y:S01]  /*0530*/  LDC R25, c[0x3][R17+-0xc] ;  /* 0x00fffd0011197b82 */ /* 0x000e620000000800 */
[----:B------:R-:W2:Y:S07]  /*0540*/  LDS R21, [R15+-0x8] ;  /* 0xfffff8000f157984 */ /* 0x000eae0000000800 */
[----:B------:R-:W2:Y:S08]  /*0550*/  LDC R20, c[0x3][R17+-0x8] ;  /* 0x00fffe0011147b82 */ /* 0x000eb00000000800 */
[----:B------:R-:W3:Y:S01]  /*0560*/  LDC R19, c[0x3][R17+-0x4] ;  /* 0x00ffff0011137b82 */ /* 0x000ee20000000800 */
[----:B0-----:R-:W-:-:S02]  /*0570*/  FFMA R23, R23, R24, R14 ;  /* 0x0000001817177223 */ /* 0x001fc4000000000e */
[----:B------:R-:W3:Y:S05]  /*0580*/  LDS R24, [R15+-0x4] ;  /* 0xfffffc000f187984 */ /* 0x000eea0000000800 */
[----:B------:R-:W0:Y:S01]  /*0590*/  LDC R14, c[0x3][R17] ;  /* 0x00c00000110e7b82 */ /* 0x000e220000000800 */
[----:B-1----:R-:W-:Y:S02]  /*05a0*/  FFMA R26, R26, R25, R23 ;  /* 0x000000191a1a7223 */ /* 0x002fe40000000017 */
[----:B------:R-:W0:Y:S05]  /*05b0*/  LDS R25, [R15] ;  /* 0x000000000f197984 */ /* 0x000e2a0000000800 */
[----:B------:R1:W4:Y:S01]  /*05c0*/  LDC R23, c[0x3][R17+0x4] ;  /* 0x00c0010011177b82 */ /* 0x0003220000000800 */
[----:B--2---:R-:W-:-:S02]  /*05d0*/  FFMA R21, R21, R20, R26 ;  /* 0x0000001415157223 */ /* 0x004fc4000000001a */
[----:B------:R-:W-:Y:S05]  /*05e0*/  LDS R26, [R15+0x8] ;  /* 0x000008000f1a7984 */ /* 0x000fea0000000800 */
[----:B------:R1:W2:Y:S01]  /*05f0*/  LDC R20, c[0x3][R17+0x8] ;  /* 0x00c0020011147b82 */ /* 0x0002a20000000800 */
[----:B---3--:R-:W-:Y:S02]  /*0600*/  FFMA R24, R24, R19, R21 ;  /* 0x0000001318187223 */ /* 0x008fe40000000015 */
[----:B------:R-:W4:Y:S05]  /*0610*/  LDS R21, [R15+0x4] ;  /* 0x000004000f157984 */ /* 0x000f2a0000000800 */
[----:B------:R1:W3:Y:S01]  /*0620*/  LDC R19, c[0x3][R17+0xc] ;  /* 0x00c0030011137b82 */ /* 0x0002e20000000800 */
[----:B0-----:R-:W-:-:S02]  /*0630*/  FFMA R14, R25, R14, R24 ;  /* 0x0000000e190e7223 */ /* 0x001fc40000000018 */
[----:B------:R0:W3:Y:S01]  /*0640*/  LDS R25, [R15+0xc] ;  /* 0x00000c000f197984 */ /* 0x0000e20000000800 */
[----:B-1----:R-:W-:Y:S01]  /*0650*/  VIADD R17, R17, 0x20 ;  /* 0x0000002011117836 */ /* 0x002fe20000000000 */
[----:B0-----:R-:W-:Y:S01]  /*0660*/  IADD3 R15, PT, PT, R15, 0x20, RZ ;  /* 0x000000200f0f7810 */ /* 0x001fe20007ffe0ff */
[----:B----4-:R-:W-:-:S04]  /*0670*/  FFMA R21, R21, R23, R14 ;  /* 0x0000001715157223 */ /* 0x010fc8000000000e */
[----:B--2---:R-:W-:-:S04]  /*0680*/  FFMA R20, R26, R20, R21 ;  /* 0x000000141a147223 */ /* 0x004fc80000000015 */
[----:B---3--:R-:W-:Y:S01]  /*0690*/  FFMA R14, R25, R19, R20 ;  /* 0x00000013190e7223 */ /* 0x008fe20000000014 */
[----:B------:R-:W-:Y:S06]  /*06a0*/  @P1 BRA `(.L_x_7) ;  /* 0xfffffffc00881947 */ /* 0x000fec000383ffff */
.L_x_6:
[----:B------:R-:W-:Y:S01]  /*06b0*/  IMAD R16, R16, 0x14, RZ ;  /* 0x0000001410107824 */ /* 0x000fe200078e02ff */
[----:B------:R-:W-:Y:S06]  /*06c0*/  @!P0 BRA `(.L_x_8) ;  /* 0x0000000000588947 */ /* 0x000fec0003800000 */
[----:B------:R-:W-:-:S04]  /*06d0*/  IADD3 R19, PT, PT, R8, R13, RZ ;  /* 0x0000000d08137210 */ /* 0x000fc80007ffe0ff */
[C---:B------:R-:W-:Y:S01]  /*06e0*/  IADD3 R17, PT, PT, R19.reuse, 0x1, RZ ;  /* 0x0000000113117810 */ /* 0x040fe20007ffe0ff */
[C---:B------:R-:W-:Y:S01]  /*06f0*/  IMAD R15, R19.reuse, 0x4, R16 ;  /* 0x00000004130f7824 */ /* 0x040fe200078e0210 */
[C---:B------:R-:W-:Y:S01]  /*0700*/  IADD3 R25, PT, PT, R19.reuse, 0x3, RZ ;  /* 0x0000000313197810 */ /* 0x040fe20007ffe0ff */
[----:B------:R-:W-:Y:S01]  /*0710*/  VIADD R21, R19, 0x2 ;  /* 0x0000000213157836 */ /* 0x000fe20000000000 */
[-C--:B------:R-:W-:Y:S01]  /*0720*/  LEA R20, R17, R16.reuse, 0x2 ;  /* 0x0000001011147211 */ /* 0x080fe200078e10ff */
[----:B------:R-:W-:Y:S01]  /*0730*/  IMAD R17, R13, 0x4, R12 ;  /* 0x000000040d117824 */ /* 0x000fe200078e020c */
[----:B------:R-:W-:Y:S01]  /*0740*/  LEA R24, R25, R16, 0x2 ;  /* 0x0000001019187211 */ /* 0x000fe200078e10ff */
[----:B------:R-:W0:Y:S01]  /*0750*/  LDC R15, c[0x3][R15] ;  /* 0x00c000000f0f7b82 */ /* 0x000e220000000800 */
[----:B------:R-:W-:Y:S02]  /*0760*/  IMAD R23, R21, 0x4, R16 ;  /* 0x0000000415177824 */ /* 0x000fe400078e0210 */
[----:B------:R-:W0:Y:S01]  /*0770*/  LDS R19, [R17] ;  /* 0x0000000011137984 */ /* 0x000e220000000800 */
[----:B------:R-:W-:-:S03]  /*0780*/  VIADD R13, R13, 0x4 ;  /* 0x000000040d0d7836 */ /* 0x000fc60000000000 */
[----:B------:R-:W1:Y:S01]  /*0790*/  LDS R18, [R17+0x4] ;  /* 0x0000040011127984 */ /* 0x000e620000000800 */
[----:B------:R-:W1:Y:S03]  /*07a0*/  LDC R20, c[0x3][R20] ;  /* 0x00c0000014147b82 */ /* 0x000e660000000800 */
[----:B------:R-:W2:Y:S04]  /*07b0*/  LDS R21, [R17+0x8] ;  /* 0x0000080011157984 */ /* 0x000ea80000000800 */
[----:B------:R-:W3:Y:S01]  /*07c0*/  LDS R25, [R17+0xc] ;  /* 0x00000c0011197984 */ /* 0x000ee20000000800 */
[----:B------:R-:W2:Y:S08]  /*07d0*/  LDC R23, c[0x3][R23] ;  /* 0x00c0000017177b82 */ /* 0x000eb00000000800 */
[----:B------:R-:W3:Y:S01]  /*07e0*/  LDC R24, c[0x3][R24] ;  /* 0x00c0000018187b82 */ /* 0x000ee20000000800 */
[----:B0-----:R-:W-:-:S04]  /*07f0*/  FFMA R19, R19, R15, R14 ;  /* 0x0000000f13137223 */ /* 0x001fc8000000000e */
[----:B-1----:R-:W-:-:S04]  /*0800*/  FFMA R18, R18, R20, R19 ;  /* 0x0000001412127223 */ /* 0x002fc80000000013 */
[----:B--2---:R-:W-:-:S04]  /*0810*/  FFMA R18, R21, R23, R18 ;  /* 0x0000001715127223 */ /* 0x004fc80000000012 */
[----:B---3--:R-:W-:-:S07]  /*0820*/  FFMA R14, R25, R24, R18 ;  /* 0x00000018190e7223 */ /* 0x008fce0000000012 */
.L_x_8:
[----:B------:R-:W-:Y:S05]  /*0830*/  BRA.U !UP0, `(.L_x_9) ;  /* 0x0000000108307547 */ /* 0x000fea000b800000 */
[----:B------:R-:W-:-:S05]  /*0840*/  IADD3 R15, PT, PT, R8, R13, RZ ;  /* 0x0000000d080f7210 */ /* 0x000fca0007ffe0ff */
[C---:B------:R-:W-:Y:S01]  /*0850*/  IMAD R18, R15.reuse, 0x4, R16 ;  /* 0x000000040f127824 */ /* 0x040fe200078e0210 */
[----:B------:R-:W-:-:S05]  /*0860*/  IADD3 R15, PT, PT, R15, 0x1, RZ ;  /* 0x000000010f0f7810 */ /* 0x000fca0007ffe0ff */
[----:B------:R-:W-:Y:S01]  /*0870*/  IMAD R20, R15, 0x4, R16 ;  /* 0x000000040f147824 */ /* 0x000fe200078e0210 */
[----:B------:R-:W0:Y:S01]  /*0880*/  LDC R18, c[0x3][R18] ;  /* 0x00c0000012127b82 */ /* 0x000e220000000800 */
[C---:B------:R-:W-:Y:S01]  /*0890*/  LEA R15, R13.reuse, R12, 0x2 ;  /* 0x0000000c0d0f7211 */ /* 0x040fe200078e10ff */
[----:B------:R-:W-:-:S04]  /*08a0*/  VIADD R13, R13, 0x2 ;  /* 0x000000020d0d7836 */ /* 0x000fc80000000000 */
[----:B------:R-:W0:Y:S02]  /*08b0*/  LDS R17, [R15] ;  /* 0x000000000f117984 */ /* 0x000e240000000800 */
[----:B------:R-:W1:Y:S02]  /*08c0*/  LDC R20, c[0x3][R20] ;  /* 0x00c0000014147b82 */ /* 0x000e640000000800 */
[----:B------:R-:W1:Y:S01]  /*08d0*/  LDS R19, [R15+0x4] ;  /* 0x000004000f137984 */ /* 0x000e620000000800 */
[----:B0-----:R-:W-:-:S04]  /*08e0*/  FFMA R14, R17, R18, R14 ;  /* 0x00000012110e7223 */ /* 0x001fc8000000000e */
[----:B-1----:R-:W-:-:S07]  /*08f0*/  FFMA R14, R19, R20, R14 ;  /* 0x00000014130e7223 */ /* 0x002fce000000000e */
.L_x_9:
[----:B------:R-:W-:Y:S02]  /*0900*/  IADD3 R15, PT, PT, R8, R13, RZ ;  /* 0x0000000d080f7210 */ /* 0x000fe40007ffe0ff */
[----:B------:R-:W-:-:S03]  /*0910*/  LEA R12, R13, R12, 0x2 ;  /* 0x0000000c0d0c7211 */ /* 0x000fc600078e10ff */
[----:B------:R-:W-:Y:S02]  /*0920*/  IMAD R15, R15, 0x4, R16 ;  /* 0x000000040f0f7824 */ /* 0x000fe400078e0210 */
[----:B------:R-:W0:Y:S04]  /*0930*/  LDS R13, [R12] ;  /* 0x000000000c0d7984 */ /* 0x000e280000000800 */
[----:B------:R-:W0:Y:S02]  /*0940*/  LDC R15, c[0x3][R15] ;  /* 0x00c000000f0f7b82 */ /* 0x000e240000000800 */
[----:B0-----:R-:W-:-:S07]  /*0950*/  FFMA R14, R13, R15, R14 ;  /* 0x0000000f0d0e7223 */ /* 0x001fce000000000e */
.L_x_5:
[----:B------:R-:W-:Y:S05]  /*0960*/  BSYNC.RECONVERGENT B2 ;  /* 0x0000000000027941 */ /* 0x000fea0003800200 */
.L_x_4:
[C---:B------:R-:W-:Y:S02]  /*0970*/  ISETP.NE.AND P1, PT, R6.reuse, R5, PT ;  /* 0x000000050600720c */ /* 0x040fe40003f25270 */
[----:B------:R-:W-:-:S11]  /*0980*/  IADD3 R6, PT, PT, R6, 0x1, RZ ;  /* 0x0000000106067810 */ /* 0x000fd60007ffe0ff */
[----:B------:R-:W-:Y:S05]  /*0990*/  @P1 BRA `(.L_x_10) ;  /* 0xfffffff800901947 */ /* 0x000fea000383ffff */
.L_x_3:
[----:B------:R-:W-:Y:S05]  /*09a0*/  BSYNC.RECONVERGENT B1 ;  /* 0x0000000000017941 */ /* 0x000fea0003800200 */
.L_x_2:
[----:B------:R-:W0:Y:S01]  /*09b0*/  LDC.64 R4, c[0x0][0x398] ;  /* 0x0000e600ff047b82 */ /* 0x000e220000000a00 */
[----:B------:R-:W1:Y:S02]  /*09c0*/  LDCU UR6, c[0x0][0x38c] ;  /* 0x00007180ff0677ac */ /* 0x000e640008000800 */
[----:B-1----:R-:W-:-:S04]  /*09d0*/  IMAD R3, R3, UR6, R2 ;  /* 0x0000000603037c24 */ /* 0x002fc8000f8e0202 */
[----:B0-----:R-:W-:-:S05]  /*09e0*/  IMAD.WIDE.U32 R2, R3, 0x4, R4 ;  /* 0x0000000403027825 */ /* 0x001fca00078e0004 */
[----:B------:R1:W-:Y:S02]  /*09f0*/  STG.E desc[UR4][R2.64], R14 ;  /* 0x0000000e02007986 */ /* 0x0003e4000c101904 */
.L_x_1:
[----:B------:R-:W-:Y:S05]  /*0a00*/  BSYNC.RECONVERGENT B0 ;  /* 0x0000000000007941 */ /* 0x000fea0003800200 */
.L_x_0:
[----:B------:R-:W-:Y:S06]  /*0a10*/  BAR.SYNC.DEFER_BLOCKING 0x0 ;  /* 0x0000000000007b1d */ /* 0x000fec0000010000 */
[----:B------:R-:W-:Y:S05]  /*0a20*/  EXIT ;  /* 0x000000000000794d */ /* 0x000fea0003800000 */
.L_x_11:
[----:B------:R-:W-:-:S00]  /*0a30*/  BRA `(.L_x_11) ;  /* 0xfffffffc00fc7947 */ /* 0x000fc0000383ffff */
[----:B------:R-:W-:-:S00]  /*0a40*/  NOP ;  /* 0x0000000000007918 */ /* 0x000fc00000000000 */
        /* <DEDUP_REMOVED lines=11> */
.L_x_12:


//--------------------- .nv.shared._Z21gpu_convolution_tiledPKfjjjjPf --------------------------
	.section	.nv.shared._Z21gpu_convolution_tiledPKfjjjjPf,"aw",@nobits
	.sectionflags	@""
	.align	4
.nv.shared._Z21gpu_convolution_tiledPKfjjjjPf:
	.zero		5120


//--------------------- .nv.shared.reserved.0     --------------------------
	.section	.nv.shared.reserved.0,"aw",@nobits
	.weak		__nv_reservedSMEM_offset_0_alias
	.size		__nv_reservedSMEM_offset_0_alias, 0, 64
	.other		__nv_reservedSMEM_offset_0_alias,@"STO_CUDA_RESERVED_SHARED STV_DEFAULT"
__nv_reservedSMEM_offset_0_alias:
	.zero		0
	.zero		64


//--------------------- .nv.constant0._Z21gpu_convolution_tiledPKfjjjjPf --------------------------
	.section	.nv.constant0._Z21gpu_convolution_tiledPKfjjjjPf,"a",@progbits
	.sectionflags	@""
	.align	4
.nv.constant0._Z21gpu_convolution_tiledPKfjjjjPf:
	.zero		928


//--------------------- SYMBOLS --------------------------

	.type		.nv.reservedSmem.offset0,@object
	.size		.nv.reservedSmem.offset0,0x4
	.type		.nv.reservedSmem.cap,@object
	.size		.nv.reservedSmem.cap,0x4
